//
// Generated by NVIDIA NVVM Compiler
//
// Compiler Build ID: CL-36424714
// Cuda compilation tools, release 13.0, V13.0.88
// Based on NVVM 20.0.0
//

.version 9.0
.target sm_100
.address_size 64

	// .globl	_Z10blurKernelPhS_ii

.visible .entry _Z10blurKernelPhS_ii(
	.param .u64 .ptr .align 1 _Z10blurKernelPhS_ii_param_0,
	.param .u64 .ptr .align 1 _Z10blurKernelPhS_ii_param_1,
	.param .u32 _Z10blurKernelPhS_ii_param_2,
	.param .u32 _Z10blurKernelPhS_ii_param_3
)
{
	.reg .pred 	%p<31>;
	.reg .b16 	%rs<4>;
	.reg .b32 	%r<86>;
	.reg .b64 	%rd<23>;

	ld.param.u64 	%rd7, [_Z10blurKernelPhS_ii_param_0];
	ld.param.u64 	%rd6, [_Z10blurKernelPhS_ii_param_1];
	ld.param.u32 	%r42, [_Z10blurKernelPhS_ii_param_2];
	ld.param.u32 	%r44, [_Z10blurKernelPhS_ii_param_3];
	cvta.to.global.u64 	%rd1, %rd7;
	mov.u32 	%r45, %ctaid.x;
	mov.u32 	%r46, %ntid.x;
	mov.u32 	%r47, %tid.x;
	mad.lo.s32 	%r1, %r45, %r46, %r47;
	mov.u32 	%r48, %ctaid.y;
	mov.u32 	%r49, %ntid.y;
	mov.u32 	%r50, %tid.y;
	mad.lo.s32 	%r51, %r48, %r49, %r50;
	setp.ge.s32 	%p3, %r1, %r42;
	setp.ge.s32 	%p4, %r51, %r44;
	or.pred  	%p5, %p3, %p4;
	@%p5 bra 	$L__BB0_20;
	setp.eq.s32 	%p6, %r51, 0;
	add.s32 	%r53, %r51, -1;
	mul.lo.s32 	%r3, %r53, %r42;
	setp.lt.s32 	%p7, %r1, 1;
	cvt.s64.s32 	%rd8, %r3;
	cvt.s64.s32 	%rd2, %r1;
	add.s64 	%rd9, %rd2, %rd8;
	add.s64 	%rd3, %rd1, %rd9;
	mov.b32 	%r70, 0;
	or.pred  	%p8, %p7, %p6;
	mov.u32 	%r71, %r70;
	@%p8 bra 	$L__BB0_3;
	ld.global.u8 	%r70, [%rd3+-1];
	mov.b32 	%r71, 1;
$L__BB0_3:
	setp.eq.s32 	%p9, %r51, 0;
	setp.lt.s32 	%p10, %r1, 0;
	or.pred  	%p11, %p10, %p9;
	@%p11 bra 	$L__BB0_5;
	add.s32 	%r55, %r1, %r3;
	cvt.s64.s32 	%rd10, %r55;
	add.s64 	%rd11, %rd1, %rd10;
	ld.global.u8 	%r56, [%rd11];
	add.s32 	%r70, %r70, %r56;
	add.s32 	%r71, %r71, 1;
$L__BB0_5:
	setp.eq.s32 	%p12, %r51, 0;
	add.s32 	%r57, %r1, 1;
	setp.gt.s32 	%p13, %r1, -2;
	setp.lt.s32 	%p14, %r57, %r42;
	and.pred  	%p1, %p13, %p14;
	not.pred 	%p15, %p1;
	or.pred  	%p16, %p15, %p12;
	@%p16 bra 	$L__BB0_7;
	ld.global.u8 	%r58, [%rd3+1];
	add.s32 	%r70, %r70, %r58;
	add.s32 	%r71, %r71, 1;
$L__BB0_7:
	setp.gt.s32 	%p17, %r1, 0;
	mul.lo.s32 	%r15, %r51, %r42;
	setp.le.s32 	%p18, %r1, %r42;
	and.pred  	%p2, %p17, %p18;
	cvt.s64.s32 	%rd12, %r15;
	add.s64 	%rd13, %rd2, %rd12;
	add.s64 	%rd4, %rd1, %rd13;
	not.pred 	%p19, %p2;
	@%p19 bra 	$L__BB0_9;
	ld.global.u8 	%r59, [%rd4+-1];
	add.s32 	%r70, %r70, %r59;
	add.s32 	%r71, %r71, 1;
$L__BB0_9:
	setp.lt.s32 	%p20, %r1, 0;
	@%p20 bra 	$L__BB0_11;
	add.s32 	%r60, %r1, %r15;
	cvt.s64.s32 	%rd14, %r60;
	add.s64 	%rd15, %rd1, %rd14;
	ld.global.u8 	%r61, [%rd15];
	add.s32 	%r70, %r70, %r61;
	add.s32 	%r71, %r71, 1;
$L__BB0_11:
	@%p15 bra 	$L__BB0_13;
	ld.global.u8 	%r62, [%rd4+1];
	add.s32 	%r70, %r70, %r62;
	add.s32 	%r71, %r71, 1;
$L__BB0_13:
	add.s32 	%r28, %r51, 1;
	setp.ge.u32 	%p22, %r28, %r44;
	add.s32 	%r29, %r15, %r42;
	cvt.s64.s32 	%rd16, %r29;
	add.s64 	%rd17, %rd2, %rd16;
	add.s64 	%rd5, %rd1, %rd17;
	or.pred  	%p24, %p19, %p22;
	@%p24 bra 	$L__BB0_15;
	ld.global.u8 	%r63, [%rd5+-1];
	add.s32 	%r70, %r70, %r63;
	add.s32 	%r71, %r71, 1;
$L__BB0_15:
	setp.ge.u32 	%p25, %r28, %r44;
	setp.lt.s32 	%p26, %r1, 0;
	or.pred  	%p27, %p26, %p25;
	@%p27 bra 	$L__BB0_17;
	add.s32 	%r64, %r1, %r29;
	cvt.s64.s32 	%rd18, %r64;
	add.s64 	%rd19, %rd1, %rd18;
	ld.global.u8 	%r65, [%rd19];
	add.s32 	%r70, %r70, %r65;
	add.s32 	%r71, %r71, 1;
$L__BB0_17:
	setp.ge.u32 	%p28, %r28, %r44;
	or.pred  	%p30, %p15, %p28;
	@%p30 bra 	$L__BB0_19;
	ld.global.u8 	%r66, [%rd5+1];
	add.s32 	%r70, %r70, %r66;
	add.s32 	%r71, %r71, 1;
$L__BB0_19:
	cvt.u16.u32 	%rs1, %r70;
	cvt.u16.u32 	%rs2, %r71;
	div.u16 	%rs3, %rs1, %rs2;
	add.s32 	%r67, %r15, %r1;
	cvt.s64.s32 	%rd20, %r67;
	cvta.to.global.u64 	%rd21, %rd6;
	add.s64 	%rd22, %rd21, %rd20;
	st.global.u8 	[%rd22], %rs3;
$L__BB0_20:
	ret;

}


// ===== COMPILED SASS (sm_100) =====

	.target	sm_100

	.elftype	@"ET_EXEC"


//--------------------- .note.nv.tkinfo           --------------------------
	.section	.note.nv.tkinfo,"",@"SHT_NOTE"
	.sectionflags	@"SHF_NOTE_NV_TKINFO"
	.tkinfo
        /*0018*/ 	.word	0x00000002
        /*0030*/ 	.string	""
        /*0030*/ 	.string	"ptxas"
        /*0030*/ 	.string	"Cuda compilation tools, release 13.0, V13.0.88"
        /*0030*/ 	.string	"Build cuda_13.0.r13.0/compiler.36424714_0"
        /*0030*/ 	.string	"-arch sm_100 -m 64 "



//--------------------- .note.nv.cuinfo           --------------------------
	.section	.note.nv.cuinfo,"",@"SHT_NOTE"
	.sectionflags	@"SHF_NOTE_NV_CUINFO"
        /*0018*/ 	.short	0x0002
        /*001a*/ 	.short	0x0064
        /*001c*/ 	.short	0x0082
	.zero		2


//--------------------- .nv.info                  --------------------------
	.section	.nv.info,"",@"SHT_CUDA_INFO"
	.align	4


	//----- nvinfo : EIATTR_REGCOUNT
	.align		4
        /*0000*/ 	.byte	0x04, 0x2f
        /*0002*/ 	.short	(.L_1 - .L_0)
	.align		4
.L_0:
        /*0004*/ 	.word	index@(_Z10blurKernelPhS_ii)
        /*0008*/ 	.word	0x00000018


	//----- nvinfo : EIATTR_FRAME_SIZE
	.align		4
.L_1:
        /*000c*/ 	.byte	0x04, 0x11
        /*000e*/ 	.short	(.L_3 - .L_2)
	.align		4
.L_2:
        /*0010*/ 	.word	index@($__internal_0_$__cuda_sm20_div_u16)
        /*0014*/ 	.word	0x00000000


	//----- nvinfo : EIATTR_FRAME_SIZE
	.align		4
.L_3:
        /*0018*/ 	.byte	0x04, 0x11
        /*001a*/ 	.short	(.L_5 - .L_4)
	.align		4
.L_4:
        /*001c*/ 	.word	index@(_Z10blurKernelPhS_ii)
        /*0020*/ 	.word	0x00000000


	//----- nvinfo : EIATTR_MIN_STACK_SIZE
	.align		4
.L_5:
        /*0024*/ 	.byte	0x04, 0x12
        /*0026*/ 	.short	(.L_7 - .L_6)
	.align		4
.L_6:
        /*0028*/ 	.word	index@(_Z10blurKernelPhS_ii)
        /*002c*/ 	.word	0x00000000
.L_7:


//--------------------- .nv.compat                --------------------------
	.section	.nv.compat,"",@"SHT_CUDA_COMPAT_INFO"
	.align	4
        /*0000*/ 	.byte	0x02, 0x09, 0x00, 0x00, 0x02, 0x02, 0x01, 0x00, 0x02, 0x05, 0x05, 0x00, 0x03, 0x07, 0x01, 0x01
        /*0010*/ 	.byte	0x02, 0x03, 0x00, 0x00, 0x02, 0x06, 0x01, 0x00, 0x04, 0x0b, 0x08, 0x00, 0x01, 0x00, 0x00, 0x00
        /*0020*/ 	.byte	0x00, 0x00, 0x00, 0x00


//--------------------- .nv.info._Z10blurKernelPhS_ii --------------------------
	.section	.nv.info._Z10blurKernelPhS_ii,"",@"SHT_CUDA_INFO"
	.sectionflags	@""
	.align	4


	//----- nvinfo : EIATTR_CUDA_API_VERSION
	.align		4
        /*0000*/ 	.byte	0x04, 0x37
        /*0002*/ 	.short	(.L_9 - .L_8)
.L_8:
        /*0004*/ 	.word	0x00000082


	//----- nvinfo : EIATTR_KPARAM_INFO
	.align		4
.L_9:
        /*0008*/ 	.byte	0x04, 0x17
        /*000a*/ 	.short	(.L_11 - .L_10)
.L_10:
        /*000c*/ 	.word	0x00000000
        /*0010*/ 	.short	0x0003
        /*0012*/ 	.short	0x0014
        /*0014*/ 	.byte	0x00, 0xf0, 0x11, 0x00


	//----- nvinfo : EIATTR_KPARAM_INFO
	.align		4
.L_11:
        /*0018*/ 	.byte	0x04, 0x17
        /*001a*/ 	.short	(.L_13 - .L_12)
.L_12:
        /*001c*/ 	.word	0x00000000
        /*0020*/ 	.short	0x0002
        /*0022*/ 	.short	0x0010
        /*0024*/ 	.byte	0x00, 0xf0, 0x11, 0x00


	//----- nvinfo : EIATTR_KPARAM_INFO
	.align		4
.L_13:
        /*0028*/ 	.byte	0x04, 0x17
        /*002a*/ 	.short	(.L_15 - .L_14)
.L_14:
        /*002c*/ 	.word	0x00000000
        /*0030*/ 	.short	0x0001
        /*0032*/ 	.short	0x0008
        /*0034*/ 	.byte	0x00, 0xf5, 0x21, 0x00


	//----- nvinfo : EIATTR_KPARAM_INFO
	.align		4
.L_15:
        /*0038*/ 	.byte	0x04, 0x17
        /*003a*/ 	.short	(.L_17 - .L_16)
.L_16:
        /*003c*/ 	.word	0x00000000
        /*0040*/ 	.short	0x0000
        /*0042*/ 	.short	0x0000
        /*0044*/ 	.byte	0x00, 0xf5, 0x21, 0x00


	//----- nvinfo : EIATTR_SPARSE_MMA_MASK
	.align		4
.L_17:
        /*0048*/ 	.byte	0x03, 0x50
        /*004a*/ 	.short	0x0000


	//----- nvinfo : EIATTR_MAXREG_COUNT
	.align		4
        /*004c*/ 	.byte	0x03, 0x1b
        /*004e*/ 	.short	0x00ff


	//----- nvinfo : EIATTR_MERCURY_ISA_VERSION
	.align		4
        /*0050*/ 	.byte	0x03, 0x5f
        /*0052*/ 	.short	0x0101


	//----- nvinfo : EIATTR_VRC_CTA_INIT_COUNT
	.align		4
        /*0054*/ 	.byte	0x02, 0x4a
	.zero		1
	.zero		1


	//----- nvinfo : EIATTR_EXIT_INSTR_OFFSETS
	.align		4
        /*0058*/ 	.byte	0x04, 0x1c
        /*005a*/ 	.short	(.L_19 - .L_18)


	//   ....[0]....
.L_18:
        /*005c*/ 	.word	0x000000c0


	//   ....[1]....
        /*0060*/ 	.word	0x000005a0


	//----- nvinfo : EIATTR_CRS_STACK_SIZE
	.align		4
.L_19:
        /*0064*/ 	.byte	0x04, 0x1e
        /*0066*/ 	.short	(.L_21 - .L_20)
.L_20:
        /*0068*/ 	.word	0x00000000


	//----- nvinfo : EIATTR_CBANK_PARAM_SIZE
	.align		4
.L_21:
        /*006c*/ 	.byte	0x03, 0x19
        /*006e*/ 	.short	0x0018


	//----- nvinfo : EIATTR_PARAM_CBANK
	.align		4
        /*0070*/ 	.byte	0x04, 0x0a
        /*0072*/ 	.short	(.L_23 - .L_22)
	.align		4
.L_22:
        /*0074*/ 	.word	index@(.nv.constant0._Z10blurKernelPhS_ii)
        /*0078*/ 	.short	0x0380
        /*007a*/ 	.short	0x0018


	//----- nvinfo : EIATTR_SW_WAR
	.align		4
.L_23:
        /*007c*/ 	.byte	0x04, 0x36
        /*007e*/ 	.short	(.L_25 - .L_24)
.L_24:
        /*0080*/ 	.word	0x00000008
.L_25:


//--------------------- .nv.callgraph             --------------------------
	.section	.nv.callgraph,"",@"SHT_CUDA_CALLGRAPH"
	.align	4
	.sectionentsize	8
	.align		4
        /*0000*/ 	.word	0x00000000
	.align		4
        /*0004*/ 	.word	0xffffffff
	.align		4
        /*0008*/ 	.word	0x00000000
	.align		4
        /*000c*/ 	.word	0xfffffffe
	.align		4
        /*0010*/ 	.word	0x00000000
	.align		4
        /*0014*/ 	.word	0xfffffffd
	.align		4
        /*0018*/ 	.word	0x00000000
	.align		4
        /*001c*/ 	.word	0xfffffffc


//--------------------- .text._Z10blurKernelPhS_ii --------------------------
	.section	.text._Z10blurKernelPhS_ii,"ax",@progbits
	.align	128
        .global         _Z10blurKernelPhS_ii
        .type           _Z10blurKernelPhS_ii,@function
        .size           _Z10blurKernelPhS_ii,(.L_x_1 - _Z10blurKernelPhS_ii)
        .other          _Z10blurKernelPhS_ii,@"STO_CUDA_ENTRY STV_DEFAULT"
_Z10blurKernelPhS_ii:
.text._Z10blurKernelPhS_ii:
[----:B------:R-:W-:Y:S01]  /*0000*/  LDC R1, c[0x0][0x37c] ;  /* 0x0000df00ff017b82 */ /* 0x000fe20000000800 */
[----:B------:R-:W0:Y:S07]  /*0010*/  S2R R5, SR_TID.Y ;  /* 0x0000000000057919 */ /* 0x000e2e0000002200 */
[----:B------:R-:W1:Y:S01]  /*0020*/  LDC R0, c[0x0][0x360] ;  /* 0x0000d800ff007b82 */ /* 0x000e620000000800 */
[----:B------:R-:W2:Y:S01]  /*0030*/  LDCU.64 UR6, c[0x0][0x390] ;  /* 0x00007200ff0677ac */ /* 0x000ea20008000a00 */
[----:B------:R-:W1:Y:S06]  /*0040*/  S2R R3, SR_TID.X ;  /* 0x0000000000037919 */ /* 0x000e6c0000002100 */
[----:B------:R-:W0:Y:S08]  /*0050*/  S2UR UR5, SR_CTAID.Y ;  /* 0x00000000000579c3 */ /* 0x000e300000002600 */
[----:B------:R-:W0:Y:S08]  /*0060*/  LDC R10, c[0x0][0x364] ;  /* 0x0000d900ff0a7b82 */ /* 0x000e300000000800 */
[----:B------:R-:W1:Y:S01]  /*0070*/  S2UR UR4, SR_CTAID.X ;  /* 0x00000000000479c3 */ /* 0x000e620000002500 */
[----:B0-----:R-:W-:-:S05]  /*0080*/  IMAD R10, R10, UR5, R5 ;  /* 0x000000050a0a7c24 */ /* 0x001fca000f8e0205 */
[----:B--2---:R-:W-:Y:S01]  /*0090*/  ISETP.GE.AND P0, PT, R10, UR7, PT ;  /* 0x000000070a007c0c */ /* 0x004fe2000bf06270 */
[----:B-1----:R-:W-:-:S05]  /*00a0*/  IMAD R0, R0, UR4, R3 ;  /* 0x0000000400007c24 */ /* 0x002fca000f8e0203 */
[----:B------:R-:W-:-:S13]  /*00b0*/  ISETP.GE.OR P0, PT, R0, UR6, P0 ;  /* 0x0000000600007c0c */ /* 0x000fda0008706670 */
[----:B------:R-:W-:Y:S05]  /*00c0*/  @P0 EXIT ;  /* 0x000000000000094d */ /* 0x000fea0003800000 */
[C---:B------:R-:W-:Y:S01]  /*00d0*/  ISETP.NE.AND P2, PT, R10.reuse, RZ, PT ;  /* 0x000000ff0a00720c */ /* 0x040fe20003f45270 */
[----:B------:R-:W0:Y:S01]  /*00e0*/  LDCU.64 UR8, c[0x0][0x380] ;  /* 0x00007000ff0877ac */ /* 0x000e220008000a00 */
[----:B------:R-:W-:Y:S01]  /*00f0*/  VIADD R2, R10, 0xffffffff ;  /* 0xffffffff0a027836 */ /* 0x000fe20000000000 */
[----:B------:R-:W-:Y:S01]  /*0100*/  SHF.R.S32.HI R12, RZ, 0x1f, R0 ;  /* 0x0000001fff0c7819 */ /* 0x000fe20000011400 */
[----:B------:R-:W-:Y:S01]  /*0110*/  IMAD.MOV.U32 R6, RZ, RZ, RZ ;  /* 0x000000ffff067224 */ /* 0x000fe200078e00ff */
[----:B------:R-:W-:Y:S01]  /*0120*/  ISETP.LT.OR P5, PT, R0, RZ, !P2 ;  /* 0x000000ff0000720c */ /* 0x000fe200057a1670 */
[----:B------:R-:W1:Y:S01]  /*0130*/  LDCU.64 UR4, c[0x0][0x358] ;  /* 0x00006b00ff0477ac */ /* 0x000e620008000a00 */
[----:B------:R-:W-:Y:S01]  /*0140*/  IMAD R9, R2, UR6, RZ ;  /* 0x0000000602097c24 */ /* 0x000fe2000f8e02ff */
[----:B------:R-:W-:-:S04]  /*0150*/  ISETP.LT.OR P2, PT, R0, 0x1, !P2 ;  /* 0x000000010000780c */ /* 0x000fc80005741670 */
[----:B------:R-:W-:-:S06]  /*0160*/  SHF.R.S32.HI R3, RZ, 0x1f, R9 ;  /* 0x0000001fff037819 */ /* 0x000fcc0000011409 */
[C-C-:B------:R-:W-:Y:S01]  /*0170*/  @!P5 IMAD.IADD R4, R0.reuse, 0x1, R9.reuse ;  /* 0x000000010004d824 */ /* 0x140fe200078e0209 */
[----:B0-----:R-:W-:-:S04]  /*0180*/  IADD3 R8, P0, P1, R0, UR8, R9 ;  /* 0x0000000800087c10 */ /* 0x001fc8000f91e009 */
[----:B------:R-:W-:Y:S02]  /*0190*/  @!P5 IADD3 R2, P3, PT, R4, UR8, RZ ;  /* 0x000000080402dc10 */ /* 0x000fe4000ff7e0ff */
[----:B------:R-:W-:Y:S02]  /*01a0*/  IADD3.X R9, PT, PT, R12, UR9, R3, P0, P1 ;  /* 0x000000090c097c10 */ /* 0x000fe400087e2403 */
[----:B------:R-:W-:-:S03]  /*01b0*/  @!P5 LEA.HI.X.SX32 R3, R4, UR9, 0x1, P3 ;  /* 0x000000090403dc11 */ /* 0x000fc600098f0eff */
[----:B-1----:R-:W2:Y:S04]  /*01c0*/  @!P2 LDG.E.U8 R6, desc[UR4][R8.64+-0x1] ;  /* 0xffffff040806a981 */ /* 0x002ea8000c1e1100 */
[----:B------:R0:W2:Y:S01]  /*01d0*/  @!P5 LDG.E.U8 R11, desc[UR4][R2.64] ;  /* 0x00000004020bd981 */ /* 0x0000a2000c1e1100 */
[C---:B------:R-:W-:Y:S01]  /*01e0*/  VIADD R4, R0.reuse, 0x1 ;  /* 0x0000000100047836 */ /* 0x040fe20000000000 */
[----:B------:R-:W-:Y:S01]  /*01f0*/  ISETP.GE.AND P6, PT, R0, RZ, PT ;  /* 0x000000ff0000720c */ /* 0x000fe20003fc6270 */
[C---:B------:R-:W-:Y:S02]  /*0200*/  IMAD R7, R10.reuse, UR6, RZ ;  /* 0x000000060a077c24 */ /* 0x040fe4000f8e02ff */
[----:B------:R-:W-:Y:S01]  /*0210*/  VIADD R16, R10, 0x1 ;  /* 0x000000010a107836 */ /* 0x000fe20000000000 */
[----:B------:R-:W-:Y:S01]  /*0220*/  ISETP.GE.AND P1, PT, R4, UR6, PT ;  /* 0x0000000604007c0c */ /* 0x000fe2000bf26270 */
[----:B------:R-:W-:Y:S01]  /*0230*/  VIADD R13, R7, UR6 ;  /* 0x00000006070d7c36 */ /* 0x000fe20008000000 */
[--C-:B------:R-:W-:Y:S01]  /*0240*/  SHF.R.S32.HI R5, RZ, 0x1f, R7.reuse ;  /* 0x0000001fff057819 */ /* 0x100fe20000011407 */
[----:B------:R-:W-:Y:S01]  /*0250*/  IMAD.MOV.U32 R14, RZ, RZ, RZ ;  /* 0x000000ffff0e7224 */ /* 0x000fe200078e00ff */
[----:B------:R-:W-:Y:S01]  /*0260*/  IADD3 R4, P0, P3, R0, UR8, R7 ;  /* 0x0000000800047c10 */ /* 0x000fe2000fb1e007 */
[----:B------:R-:W-:Y:S01]  /*0270*/  @!P2 IMAD.MOV.U32 R14, RZ, RZ, 0x1 ;  /* 0x00000001ff0ea424 */ /* 0x000fe200078e00ff */
[----:B------:R-:W-:-:S02]  /*0280*/  SHF.R.S32.HI R15, RZ, 0x1f, R13 ;  /* 0x0000001fff0f7819 */ /* 0x000fc4000001140d */
[----:B------:R-:W-:Y:S02]  /*0290*/  IADD3.X R5, PT, PT, R12, UR9, R5, P0, P3 ;  /* 0x000000090c057c10 */ /* 0x000fe400087e6405 */
[C---:B0-----:R-:W-:Y:S02]  /*02a0*/  IADD3 R2, P0, P3, R0.reuse, UR8, R13 ;  /* 0x0000000800027c10 */ /* 0x041fe4000fb1e00d */
[----:B------:R-:W-:Y:S02]  /*02b0*/  ISETP.GT.AND P1, PT, R0, -0x2, !P1 ;  /* 0xfffffffe0000780c */ /* 0x000fe40004f24270 */
[----:B------:R-:W-:Y:S01]  /*02c0*/  IADD3.X R3, PT, PT, R12, UR9, R15, P0, P3 ;  /* 0x000000090c037c10 */ /* 0x000fe200087e640f */
[----:B------:R-:W-:Y:S01]  /*02d0*/  @P6 IMAD.IADD R12, R0, 0x1, R7 ;  /* 0x00000001000c6824 */ /* 0x000fe200078e0207 */
[----:B------:R-:W-:Y:S02]  /*02e0*/  ISETP.GE.U32.AND P0, PT, R16, UR7, PT ;  /* 0x0000000710007c0c */ /* 0x000fe4000bf06070 */
[----:B------:R-:W-:-:S02]  /*02f0*/  ISETP.EQ.OR P4, PT, R10, RZ, !P1 ;  /* 0x000000ff0a00720c */ /* 0x000fc40004f82670 */
[C---:B------:R-:W-:Y:S02]  /*0300*/  ISETP.GT.AND P3, PT, R0.reuse, UR6, PT ;  /* 0x0000000600007c0c */ /* 0x040fe4000bf64270 */
[C---:B------:R-:W-:Y:S02]  /*0310*/  ISETP.LT.OR P0, PT, R0.reuse, RZ, P0 ;  /* 0x000000ff0000720c */ /* 0x040fe40000701670 */
[----:B------:R-:W-:Y:S01]  /*0320*/  ISETP.GT.AND P3, PT, R0, RZ, !P3 ;  /* 0x000000ff0000720c */ /* 0x000fe20005f64270 */
[----:B------:R-:W-:Y:S01]  /*0330*/  @!P5 VIADD R14, R14, 0x1 ;  /* 0x000000010e0ed836 */ /* 0x000fe20000000000 */
[----:B------:R-:W-:Y:S01]  /*0340*/  @P6 IADD3 R10, P2, PT, R12, UR8, RZ ;  /* 0x000000080c0a6c10 */ /* 0x000fe2000ff5e0ff */
[----:B------:R-:W3:Y:S04]  /*0350*/  @P1 LDG.E.U8 R17, desc[UR4][R4.64+0x1] ;  /* 0x0000010404111981 */ /* 0x000ee8000c1e1100 */
[----:B------:R-:W4:Y:S04]  /*0360*/  @!P4 LDG.E.U8 R9, desc[UR4][R8.64+0x1] ;  /* 0x000001040809c981 */ /* 0x000f28000c1e1100 */
[----:B------:R-:W-:-:S02]  /*0370*/  @!P0 IMAD.IADD R13, R0, 0x1, R13 ;  /* 0x00000001000d8824 */ /* 0x000fc400078e020d */
[----:B------:R-:W5:Y:S01]  /*0380*/  @P3 LDG.E.U8 R15, desc[UR4][R4.64+-0x1] ;  /* 0xffffff04040f3981 */ /* 0x000f62000c1e1100 */
[----:B--2---:R-:W-:Y:S01]  /*0390*/  @!P5 IMAD.IADD R6, R6, 0x1, R11 ;  /* 0x000000010606d824 */ /* 0x004fe200078e020b */
[----:B------:R-:W-:Y:S02]  /*03a0*/  @P6 LEA.HI.X.SX32 R11, R12, UR9, 0x1, P2 ;  /* 0x000000090c0b6c11 */ /* 0x000fe400090f0eff */
[----:B------:R-:W-:Y:S02]  /*03b0*/  ISETP.GE.U32.OR P5, PT, R16, UR7, !P3 ;  /* 0x0000000710007c0c */ /* 0x000fe4000dfa6470 */
[C---:B------:R-:W-:Y:S02]  /*03c0*/  @!P0 IADD3 R12, P2, PT, R13.reuse, UR8, RZ ;  /* 0x000000080d0c8c10 */ /* 0x040fe4000ff5e0ff */
[----:B------:R-:W2:Y:S02]  /*03d0*/  @P6 LDG.E.U8 R11, desc[UR4][R10.64] ;  /* 0x000000040a0b6981 */ /* 0x000ea4000c1e1100 */
[----:B------:R-:W-:-:S02]  /*03e0*/  @!P0 LEA.HI.X.SX32 R13, R13, UR9, 0x1, P2 ;  /* 0x000000090d0d8c11 */ /* 0x000fc400090f0eff */
[----:B------:R-:W-:-:S04]  /*03f0*/  ISETP.GE.U32.OR P2, PT, R16, UR7, !P1 ;  /* 0x0000000710007c0c */ /* 0x000fc8000cf46470 */
[----:B------:R-:W3:Y:S04]  /*0400*/  @!P0 LDG.E.U8 R13, desc[UR4][R12.64] ;  /* 0x000000040c0d8981 */ /* 0x000ee8000c1e1100 */
[----:B------:R-:W3:Y:S05]  /*0410*/  @!P5 LDG.E.U8 R19, desc[UR4][R2.64+-0x1] ;  /* 0xffffff040213d981 */ /* 0x000eea000c1e1100 */
[----:B------:R-:W3:Y:S01]  /*0420*/  @!P2 LDG.E.U8 R21, desc[UR4][R2.64+0x1] ;  /* 0x000001040215a981 */ /* 0x000ee2000c1e1100 */
[----:B------:R-:W-:-:S04]  /*0430*/  @!P4 VIADD R14, R14, 0x1 ;  /* 0x000000010e0ec836 */ /* 0x000fc80000000000 */
[----:B------:R-:W-:Y:S02]  /*0440*/  @P3 VIADD R14, R14, 0x1 ;  /* 0x000000010e0e3836 */ /* 0x000fe40000000000 */
[----:B----4-:R-:W-:Y:S02]  /*0450*/  @!P4 IMAD.IADD R6, R6, 0x1, R9 ;  /* 0x000000010606c824 */ /* 0x010fe400078e0209 */
[----:B------:R-:W-:Y:S02]  /*0460*/  @P6 VIADD R14, R14, 0x1 ;  /* 0x000000010e0e6836 */ /* 0x000fe40000000000 */
[----:B-----5:R-:W-:Y:S02]  /*0470*/  @P3 IMAD.IADD R6, R6, 0x1, R15 ;  /* 0x0000000106063824 */ /* 0x020fe400078e020f */
[----:B------:R-:W-:-:S04]  /*0480*/  @P1 VIADD R14, R14, 0x1 ;  /* 0x000000010e0e1836 */ /* 0x000fc80000000000 */
[----:B------:R-:W-:-:S04]  /*0490*/  @!P5 VIADD R14, R14, 0x1 ;  /* 0x000000010e0ed836 */ /* 0x000fc80000000000 */
[----:B------:R-:W-:-:S04]  /*04a0*/  @!P0 VIADD R14, R14, 0x1 ;  /* 0x000000010e0e8836 */ /* 0x000fc80000000000 */
[----:B------:R-:W-:-:S05]  /*04b0*/  @!P2 VIADD R14, R14, 0x1 ;  /* 0x000000010e0ea836 */ /* 0x000fca0000000000 */
[----:B------:R-:W-:Y:S01]  /*04c0*/  LOP3.LUT R14, R14, 0xffff, RZ, 0xc0, !PT ;  /* 0x0000ffff0e0e7812 */ /* 0x000fe200078ec0ff */
[----:B--2---:R-:W-:-:S04]  /*04d0*/  @P6 IMAD.IADD R6, R6, 0x1, R11 ;  /* 0x0000000106066824 */ /* 0x004fc800078e020b */
[----:B---3--:R-:W-:-:S04]  /*04e0*/  @P1 IMAD.IADD R6, R6, 0x1, R17 ;  /* 0x0000000106061824 */ /* 0x008fc800078e0211 */
[----:B------:R-:W-:-:S04]  /*04f0*/  @!P5 IMAD.IADD R6, R6, 0x1, R19 ;  /* 0x000000010606d824 */ /* 0x000fc800078e0213 */
[----:B------:R-:W-:-:S04]  /*0500*/  @!P0 IMAD.IADD R6, R6, 0x1, R13 ;  /* 0x0000000106068824 */ /* 0x000fc800078e020d */
[----:B------:R-:W-:-:S05]  /*0510*/  @!P2 IMAD.IADD R6, R6, 0x1, R21 ;  /* 0x000000010606a824 */ /* 0x000fca00078e0215 */
[----:B------:R-:W-:Y:S02]  /*0520*/  LOP3.LUT R5, R6, 0xffff, RZ, 0xc0, !PT ;  /* 0x0000ffff06057812 */ /* 0x000fe400078ec0ff */
[----:B------:R-:W-:-:S07]  /*0530*/  MOV R6, 0x550 ;  /* 0x0000055000067802 */ /* 0x000fce0000000f00 */
[----:B------:R-:W-:Y:S05]  /*0540*/  CALL.REL.NOINC `($__internal_0_$__cuda_sm20_div_u16) ;  /* 0x0000000000187944 */ /* 0x000fea0003c00000 */
[----:B------:R-:W0:Y:S01]  /*0550*/  LDCU.64 UR6, c[0x0][0x388] ;  /* 0x00007100ff0677ac */ /* 0x000e220008000a00 */
[----:B------:R-:W-:-:S05]  /*0560*/  IMAD.IADD R0, R0, 0x1, R7 ;  /* 0x0000000100007824 */ /* 0x000fca00078e0207 */
[----:B0-----:R-:W-:-:S04]  /*0570*/  IADD3 R2, P0, PT, R0, UR6, RZ ;  /* 0x0000000600027c10 */ /* 0x001fc8000ff1e0ff */
[----:B------:R-:W-:-:S05]  /*0580*/  LEA.HI.X.SX32 R3, R0, UR7, 0x1, P0 ;  /* 0x0000000700037c11 */ /* 0x000fca00080f0eff */
[----:B------:R-:W-:Y:S01]  /*0590*/  STG.E.U8 desc[UR4][R2.64], R9 ;  /* 0x0000000902007986 */ /* 0x000fe2000c101104 */
[----:B------:R-:W-:Y:S05]  /*05a0*/  EXIT ;  /* 0x000000000000794d */ /* 0x000fea0003800000 */
        .weak           $__internal_0_$__cuda_sm20_div_u16
        .type           $__internal_0_$__cuda_sm20_div_u16,@function
        .size           $__internal_0_$__cuda_sm20_div_u16,(.L_x_1 - $__internal_0_$__cuda_sm20_div_u16)
$__internal_0_$__cuda_sm20_div_u16:
[----:B------:R-:W0:Y:S01]  /*05b0*/  I2F.U16 R2, R14 ;  /* 0x0000000e00027306 */ /* 0x000e220000101000 */
[----:B------:R-:W-:Y:S01]  /*05c0*/  IMAD.MOV.U32 R3, RZ, RZ, 0x4b800000 ;  /* 0x4b800000ff037424 */ /* 0x000fe200078e00ff */
[C---:B0-----:R-:W-:Y:S02]  /*05d0*/  FSETP.GEU.AND P1, PT, |R2|.reuse, 1.175494350822287508e-38, PT ;  /* 0x008000000200780b */ /* 0x041fe40003f2e200 */
[----:B------:R-:W-:Y:S02]  /*05e0*/  FSETP.GT.AND P0, PT, |R2|, 8.50705917302346158658e+37, PT ;  /* 0x7e8000000200780b */ /* 0x000fe40003f04200 */
[----:B------:R-:W-:-:S04]  /*05f0*/  FSEL R3, R3, 1, !P1 ;  /* 0x3f80000003037808 */ /* 0x000fc80004800000 */
[----:B------:R-:W-:Y:S02]  /*0600*/  FSEL R3, R3, 0.25, !P0 ;  /* 0x3e80000003037808 */ /* 0x000fe40004000000 */
[----:B------:R-:W-:-:S03]  /*0610*/  ISETP.NE.U32.AND P0, PT, R14, RZ, PT ;  /* 0x000000ff0e00720c */ /* 0x000fc60003f05070 */
[----:B------:R-:W-:Y:S01]  /*0620*/  FMUL R4, R2, R3 ;  /* 0x0000000302047220 */ /* 0x000fe20000400000 */
[----:B------:R-:W-:-:S04]  /*0630*/  LOP3.LUT R2, R5, 0xffff, RZ, 0xc0, !PT ;  /* 0x0000ffff05027812 */ /* 0x000fc800078ec0ff */
[----:B------:R-:W-:Y:S01]  /*0640*/  I2FP.F32.U32.RZ R2, R2 ;  /* 0x0000000200027245 */ /* 0x000fe2000020d000 */
[----:B------:R-:W0:Y:S02]  /*0650*/  MUFU.RCP R4, R4 ;  /* 0x0000000400047308 */ /* 0x000e240000001000 */
[----:B0-----:R-:W-:-:S04]  /*0660*/  FMUL R3, R3, R4 ;  /* 0x0000000403037220 */ /* 0x001fc80000400000 */
[----:B------:R-:W-:-:S04]  /*0670*/  VIADD R3, R3, 0x2 ;  /* 0x0000000203037836 */ /* 0x000fc80000000000 */
[----:B------:R-:W-:Y:S01]  /*0680*/  FMUL.RZ R5, R2, R3 ;  /* 0x0000000302057220 */ /* 0x000fe2000040c000 */
[----:B------:R-:W-:Y:S02]  /*0690*/  IMAD.MOV.U32 R2, RZ, RZ, R6 ;  /* 0x000000ffff027224 */ /* 0x000fe400078e0006 */
[----:B------:R-:W-:-:S03]  /*06a0*/  IMAD.MOV.U32 R3, RZ, RZ, 0x0 ;  /* 0x00000000ff037424 */ /* 0x000fc600078e00ff */
[----:B------:R-:W0:Y:S02]  /*06b0*/  F2I.U32.TRUNC.NTZ R5, R5 ;  /* 0x0000000500057305 */ /* 0x000e24000020f000 */
[----:B0-----:R-:W-:Y:S01]  /*06c0*/  LOP3.LUT R9, R5, 0xffff, RZ, 0xc0, !PT ;  /* 0x0000ffff05097812 */ /* 0x001fe200078ec0ff */
[----:B------:R-:W-:Y:S01]  /*06d0*/  @!P0 IMAD.MOV.U32 R9, RZ, RZ, -0x1 ;  /* 0xffffffffff098424 */ /* 0x000fe200078e00ff */
[----:B------:R-:W-:Y:S06]  /*06e0*/  RET.REL.NODEC R2 `(_Z10blurKernelPhS_ii) ;  /* 0xfffffff802447950 */ /* 0x000fec0003c3ffff */
.L_x_0:
[----:B------:R-:W-:-:S00]  /*06f0*/  BRA `(.L_x_0) ;  /* 0xfffffffc00fc7947 */ /* 0x000fc0000383ffff */
[----:B------:R-:W-:-:S00]  /*0700*/  NOP ;  /* 0x0000000000007918 */ /* 0x000fc00000000000 */
[----:B------:R-:W-:-:S00]  /*0710*/  NOP ;  /* 0x0000000000007918 */ /* 0x000fc00000000000 */
[----:B------:R-:W-:-:S00]  /*0720*/  NOP ;  /* 0x0000000000007918 */ /* 0x000fc00000000000 */
[----:B------:R-:W-:-:S00]  /*0730*/  NOP ;  /* 0x0000000000007918 */ /* 0x000fc00000000000 */
[----:B------:R-:W-:-:S00]  /*0740*/  NOP ;  /* 0x0000000000007918 */ /* 0x000fc00000000000 */
[----:B------:R-:W-:-:S00]  /*0750*/  NOP ;  /* 0x0000000000007918 */ /* 0x000fc00000000000 */
[----:B------:R-:W-:-:S00]  /*0760*/  NOP ;  /* 0x0000000000007918 */ /* 0x000fc00000000000 */
[----:B------:R-:W-:-:S00]  /*0770*/  NOP ;  /* 0x0000000000007918 */ /* 0x000fc00000000000 */
.L_x_1:


//--------------------- .nv.shared.reserved.0     --------------------------
	.section	.nv.shared.reserved.0,"aw",@nobits
	.weak		__nv_reservedSMEM_offset_0_alias
	.size		__nv_reservedSMEM_offset_0_alias, 0, 64
	.other		__nv_reservedSMEM_offset_0_alias,@"STO_CUDA_RESERVED_SHARED STV_DEFAULT"
__nv_reservedSMEM_offset_0_alias:
	.zero		0
	.zero		64


//--------------------- .nv.constant0._Z10blurKernelPhS_ii --------------------------
	.section	.nv.constant0._Z10blurKernelPhS_ii,"a",@progbits
	.sectionflags	@""
	.align	4
.nv.constant0._Z10blurKernelPhS_ii:
	.zero		920


//--------------------- SYMBOLS --------------------------

	.type		.nv.reservedSmem.offset0,@object
	.size		.nv.reservedSmem.offset0,0x4
